//
// Generated by NVIDIA NVVM Compiler
//
// Compiler Build ID: CL-36424714
// Cuda compilation tools, release 13.0, V13.0.88
// Based on NVVM 20.0.0
//

.version 9.0
.target sm_100
.address_size 64

	// .globl	_Z9transposePfS_ii

.visible .entry _Z9transposePfS_ii(
	.param .u64 .ptr .align 1 _Z9transposePfS_ii_param_0,
	.param .u64 .ptr .align 1 _Z9transposePfS_ii_param_1,
	.param .u32 _Z9transposePfS_ii_param_2,
	.param .u32 _Z9transposePfS_ii_param_3
)
{
	.reg .pred 	%p<4>;
	.reg .b32 	%r<15>;
	.reg .b32 	%f<2>;
	.reg .b64 	%rd<9>;

	ld.param.u64 	%rd1, [_Z9transposePfS_ii_param_0];
	ld.param.u64 	%rd2, [_Z9transposePfS_ii_param_1];
	ld.param.u32 	%r3, [_Z9transposePfS_ii_param_2];
	ld.param.u32 	%r5, [_Z9transposePfS_ii_param_3];
	mov.u32 	%r6, %ctaid.x;
	mov.u32 	%r7, %ntid.x;
	mov.u32 	%r8, %tid.x;
	mad.lo.s32 	%r1, %r6, %r7, %r8;
	mov.u32 	%r9, %ctaid.y;
	mov.u32 	%r10, %ntid.y;
	mov.u32 	%r11, %tid.y;
	mad.lo.s32 	%r12, %r9, %r10, %r11;
	setp.ge.s32 	%p1, %r1, %r3;
	setp.ge.s32 	%p2, %r12, %r5;
	or.pred  	%p3, %p1, %p2;
	@%p3 bra 	$L__BB0_2;
	cvta.to.global.u64 	%rd3, %rd1;
	cvta.to.global.u64 	%rd4, %rd2;
	mad.lo.s32 	%r13, %r5, %r12, %r1;
	mul.wide.s32 	%rd5, %r13, 4;
	add.s64 	%rd6, %rd3, %rd5;
	ld.global.f32 	%f1, [%rd6];
	mad.lo.s32 	%r14, %r3, %r1, %r12;
	mul.wide.s32 	%rd7, %r14, 4;
	add.s64 	%rd8, %rd4, %rd7;
	st.global.f32 	[%rd8], %f1;
$L__BB0_2:
	ret;

}


// ===== COMPILED SASS (sm_100) =====

	.target	sm_100

	.elftype	@"ET_EXEC"


//--------------------- .note.nv.tkinfo           --------------------------
	.section	.note.nv.tkinfo,"",@"SHT_NOTE"
	.sectionflags	@"SHF_NOTE_NV_TKINFO"
	.tkinfo
        /*0018*/ 	.word	0x00000002
        /*0030*/ 	.string	""
        /*0030*/ 	.string	"ptxas"
        /*0030*/ 	.string	"Cuda compilation tools, release 13.0, V13.0.88"
        /*0030*/ 	.string	"Build cuda_13.0.r13.0/compiler.36424714_0"
        /*0030*/ 	.string	"-arch sm_100 -m 64 "



//--------------------- .note.nv.cuinfo           --------------------------
	.section	.note.nv.cuinfo,"",@"SHT_NOTE"
	.sectionflags	@"SHF_NOTE_NV_CUINFO"
        /*0018*/ 	.short	0x0002
        /*001a*/ 	.short	0x0064
        /*001c*/ 	.short	0x0082
	.zero		2


//--------------------- .nv.info                  --------------------------
	.section	.nv.info,"",@"SHT_CUDA_INFO"
	.align	4


	//----- nvinfo : EIATTR_REGCOUNT
	.align		4
        /*0000*/ 	.byte	0x04, 0x2f
        /*0002*/ 	.short	(.L_1 - .L_0)
	.align		4
.L_0:
        /*0004*/ 	.word	index@(_Z9transposePfS_ii)
        /*0008*/ 	.word	0x0000000a


	//----- nvinfo : EIATTR_FRAME_SIZE
	.align		4
.L_1:
        /*000c*/ 	.byte	0x04, 0x11
        /*000e*/ 	.short	(.L_3 - .L_2)
	.align		4
.L_2:
        /*0010*/ 	.word	index@(_Z9transposePfS_ii)
        /*0014*/ 	.word	0x00000000


	//----- nvinfo : EIATTR_MIN_STACK_SIZE
	.align		4
.L_3:
        /*0018*/ 	.byte	0x04, 0x12
        /*001a*/ 	.short	(.L_5 - .L_4)
	.align		4
.L_4:
        /*001c*/ 	.word	index@(_Z9transposePfS_ii)
        /*0020*/ 	.word	0x00000000
.L_5:


//--------------------- .nv.compat                --------------------------
	.section	.nv.compat,"",@"SHT_CUDA_COMPAT_INFO"
	.align	4
        /*0000*/ 	.byte	0x02, 0x09, 0x00, 0x00, 0x02, 0x02, 0x01, 0x00, 0x02, 0x05, 0x05, 0x00, 0x03, 0x07, 0x01, 0x01
        /*0010*/ 	.byte	0x02, 0x03, 0x00, 0x00, 0x02, 0x06, 0x01, 0x00, 0x04, 0x0b, 0x08, 0x00, 0x09, 0x00, 0x00, 0x00
        /*0020*/ 	.byte	0x00, 0x00, 0x00, 0x00


//--------------------- .nv.info._Z9transposePfS_ii --------------------------
	.section	.nv.info._Z9transposePfS_ii,"",@"SHT_CUDA_INFO"
	.sectionflags	@""
	.align	4


	//----- nvinfo : EIATTR_CUDA_API_VERSION
	.align		4
        /*0000*/ 	.byte	0x04, 0x37
        /*0002*/ 	.short	(.L_7 - .L_6)
.L_6:
        /*0004*/ 	.word	0x00000082


	//----- nvinfo : EIATTR_KPARAM_INFO
	.align		4
.L_7:
        /*0008*/ 	.byte	0x04, 0x17
        /*000a*/ 	.short	(.L_9 - .L_8)
.L_8:
        /*000c*/ 	.word	0x00000000
        /*0010*/ 	.short	0x0003
        /*0012*/ 	.short	0x0014
        /*0014*/ 	.byte	0x00, 0xf0, 0x11, 0x00


	//----- nvinfo : EIATTR_KPARAM_INFO
	.align		4
.L_9:
        /*0018*/ 	.byte	0x04, 0x17
        /*001a*/ 	.short	(.L_11 - .L_10)
.L_10:
        /*001c*/ 	.word	0x00000000
        /*0020*/ 	.short	0x0002
        /*0022*/ 	.short	0x0010
        /*0024*/ 	.byte	0x00, 0xf0, 0x11, 0x00


	//----- nvinfo : EIATTR_KPARAM_INFO
	.align		4
.L_11:
        /*0028*/ 	.byte	0x04, 0x17
        /*002a*/ 	.short	(.L_13 - .L_12)
.L_12:
        /*002c*/ 	.word	0x00000000
        /*0030*/ 	.short	0x0001
        /*0032*/ 	.short	0x0008
        /*0034*/ 	.byte	0x00, 0xf5, 0x21, 0x00


	//----- nvinfo : EIATTR_KPARAM_INFO
	.align		4
.L_13:
        /*0038*/ 	.byte	0x04, 0x17
        /*003a*/ 	.short	(.L_15 - .L_14)
.L_14:
        /*003c*/ 	.word	0x00000000
        /*0040*/ 	.short	0x0000
        /*0042*/ 	.short	0x0000
        /*0044*/ 	.byte	0x00, 0xf5, 0x21, 0x00


	//----- nvinfo : EIATTR_SPARSE_MMA_MASK
	.align		4
.L_15:
        /*0048*/ 	.byte	0x03, 0x50
        /*004a*/ 	.short	0x0000


	//----- nvinfo : EIATTR_MAXREG_COUNT
	.align		4
        /*004c*/ 	.byte	0x03, 0x1b
        /*004e*/ 	.short	0x00ff


	//----- nvinfo : EIATTR_MERCURY_ISA_VERSION
	.align		4
        /*0050*/ 	.byte	0x03, 0x5f
        /*0052*/ 	.short	0x0101


	//----- nvinfo : EIATTR_VRC_CTA_INIT_COUNT
	.align		4
        /*0054*/ 	.byte	0x02, 0x4a
	.zero		1
	.zero		1


	//----- nvinfo : EIATTR_EXIT_INSTR_OFFSETS
	.align		4
        /*0058*/ 	.byte	0x04, 0x1c
        /*005a*/ 	.short	(.L_17 - .L_16)


	//   ....[0]....
.L_16:
        /*005c*/ 	.word	0x000000c0


	//   ....[1]....
        /*0060*/ 	.word	0x00000160


	//----- nvinfo : EIATTR_CBANK_PARAM_SIZE
	.align		4
.L_17:
        /*0064*/ 	.byte	0x03, 0x19
        /*0066*/ 	.short	0x0018


	//----- nvinfo : EIATTR_PARAM_CBANK
	.align		4
        /*0068*/ 	.byte	0x04, 0x0a
        /*006a*/ 	.short	(.L_19 - .L_18)
	.align		4
.L_18:
        /*006c*/ 	.word	index@(.nv.constant0._Z9transposePfS_ii)
        /*0070*/ 	.short	0x0380
        /*0072*/ 	.short	0x0018


	//----- nvinfo : EIATTR_SW_WAR
	.align		4
.L_19:
        /*0074*/ 	.byte	0x04, 0x36
        /*0076*/ 	.short	(.L_21 - .L_20)
.L_20:
        /*0078*/ 	.word	0x00000008
.L_21:


//--------------------- .nv.callgraph             --------------------------
	.section	.nv.callgraph,"",@"SHT_CUDA_CALLGRAPH"
	.align	4
	.sectionentsize	8
	.align		4
        /*0000*/ 	.word	0x00000000
	.align		4
        /*0004*/ 	.word	0xffffffff
	.align		4
        /*0008*/ 	.word	0x00000000
	.align		4
        /*000c*/ 	.word	0xfffffffe
	.align		4
        /*0010*/ 	.word	0x00000000
	.align		4
        /*0014*/ 	.word	0xfffffffd
	.align		4
        /*0018*/ 	.word	0x00000000
	.align		4
        /*001c*/ 	.word	0xfffffffc


//--------------------- .text._Z9transposePfS_ii  --------------------------
	.section	.text._Z9transposePfS_ii,"ax",@progbits
	.align	128
        .global         _Z9transposePfS_ii
        .type           _Z9transposePfS_ii,@function
        .size           _Z9transposePfS_ii,(.L_x_1 - _Z9transposePfS_ii)
        .other          _Z9transposePfS_ii,@"STO_CUDA_ENTRY STV_DEFAULT"
_Z9transposePfS_ii:
.text._Z9transposePfS_ii:
[----:B------:R-:W-:Y:S01]  /*0000*/  LDC R1, c[0x0][0x37c] ;  /* 0x0000df00ff017b82 */ /* 0x000fe20000000800 */
[----:B------:R-:W0:Y:S07]  /*0010*/  S2R R2, SR_TID.Y ;  /* 0x0000000000027919 */ /* 0x000e2e0000002200 */
[----:B------:R-:W1:Y:S01]  /*0020*/  LDC R0, c[0x0][0x360] ;  /* 0x0000d800ff007b82 */ /* 0x000e620000000800 */
[----:B------:R-:W2:Y:S01]  /*0030*/  LDCU.64 UR6, c[0x0][0x390] ;  /* 0x00007200ff0677ac */ /* 0x000ea20008000a00 */
[----:B------:R-:W1:Y:S06]  /*0040*/  S2R R3, SR_TID.X ;  /* 0x0000000000037919 */ /* 0x000e6c0000002100 */
[----:B------:R-:W0:Y:S08]  /*0050*/  S2UR UR5, SR_CTAID.Y ;  /* 0x00000000000579c3 */ /* 0x000e300000002600 */
[----:B------:R-:W0:Y:S08]  /*0060*/  LDC R7, c[0x0][0x364] ;  /* 0x0000d900ff077b82 */ /* 0x000e300000000800 */
[----:B------:R-:W1:Y:S01]  /*0070*/  S2UR UR4, SR_CTAID.X ;  /* 0x00000000000479c3 */ /* 0x000e620000002500 */
[----:B0-----:R-:W-:-:S05]  /*0080*/  IMAD R7, R7, UR5, R2 ;  /* 0x0000000507077c24 */ /* 0x001fca000f8e0202 */
[----:B--2---:R-:W-:Y:S01]  /*0090*/  ISETP.GE.AND P0, PT, R7, UR7, PT ;  /* 0x0000000707007c0c */ /* 0x004fe2000bf06270 */
[----:B-1----:R-:W-:-:S05]  /*00a0*/  IMAD R0, R0, UR4, R3 ;  /* 0x0000000400007c24 */ /* 0x002fca000f8e0203 */
[----:B------:R-:W-:-:S13]  /*00b0*/  ISETP.GE.OR P0, PT, R0, UR6, P0 ;  /* 0x0000000600007c0c */ /* 0x000fda0008706670 */
[----:B------:R-:W-:Y:S05]  /*00c0*/  @P0 EXIT ;  /* 0x000000000000094d */ /* 0x000fea0003800000 */
[----:B------:R-:W0:Y:S01]  /*00d0*/  LDC.64 R2, c[0x0][0x380] ;  /* 0x0000e000ff027b82 */ /* 0x000e220000000a00 */
[----:B------:R-:W1:Y:S01]  /*00e0*/  LDCU.64 UR4, c[0x0][0x358] ;  /* 0x00006b00ff0477ac */ /* 0x000e620008000a00 */
[----:B------:R-:W-:-:S04]  /*00f0*/  IMAD R5, R7, UR7, R0 ;  /* 0x0000000707057c24 */ /* 0x000fc8000f8e0200 */
[----:B0-----:R-:W-:Y:S02]  /*0100*/  IMAD.WIDE R2, R5, 0x4, R2 ;  /* 0x0000000405027825 */ /* 0x001fe400078e0202 */
[----:B------:R-:W0:Y:S04]  /*0110*/  LDC.64 R4, c[0x0][0x388] ;  /* 0x0000e200ff047b82 */ /* 0x000e280000000a00 */
[----:B-1----:R-:W2:Y:S01]  /*0120*/  LDG.E R3, desc[UR4][R2.64] ;  /* 0x0000000402037981 */ /* 0x002ea2000c1e1900 */
[----:B------:R-:W-:-:S04]  /*0130*/  IMAD R7, R0, UR6, R7 ;  /* 0x0000000600077c24 */ /* 0x000fc8000f8e0207 */
[----:B0-----:R-:W-:-:S05]  /*0140*/  IMAD.WIDE R4, R7, 0x4, R4 ;  /* 0x0000000407047825 */ /* 0x001fca00078e0204 */
[----:B--2---:R-:W-:Y:S01]  /*0150*/  STG.E desc[UR4][R4.64], R3 ;  /* 0x0000000304007986 */ /* 0x004fe2000c101904 */
[----:B------:R-:W-:Y:S05]  /*0160*/  EXIT ;  /* 0x000000000000794d */ /* 0x000fea0003800000 */
.L_x_0:
[----:B------:R-:W-:-:S00]  /*0170*/  BRA `(.L_x_0) ;  /* 0xfffffffc00fc7947 */ /* 0x000fc0000383ffff */
[----:B------:R-:W-:-:S00]  /*0180*/  NOP ;  /* 0x0000000000007918 */ /* 0x000fc00000000000 */
[----:B------:R-:W-:-:S00]  /*0190*/  NOP ;  /* 0x0000000000007918 */ /* 0x000fc00000000000 */
[----:B------:R-:W-:-:S00]  /*01a0*/  NOP ;  /* 0x0000000000007918 */ /* 0x000fc00000000000 */
[----:B------:R-:W-:-:S00]  /*01b0*/  NOP ;  /* 0x0000000000007918 */ /* 0x000fc00000000000 */
[----:B------:R-:W-:-:S00]  /*01c0*/  NOP ;  /* 0x0000000000007918 */ /* 0x000fc00000000000 */
[----:B------:R-:W-:-:S00]  /*01d0*/  NOP ;  /* 0x0000000000007918 */ /* 0x000fc00000000000 */
[----:B------:R-:W-:-:S00]  /*01e0*/  NOP ;  /* 0x0000000000007918 */ /* 0x000fc00000000000 */
[----:B------:R-:W-:-:S00]  /*01f0*/  NOP ;  /* 0x0000000000007918 */ /* 0x000fc00000000000 */
.L_x_1:


//--------------------- .nv.shared.reserved.0     --------------------------
	.section	.nv.shared.reserved.0,"aw",@nobits
	.weak		__nv_reservedSMEM_offset_0_alias
	.size		__nv_reservedSMEM_offset_0_alias, 0, 64
	.other		__nv_reservedSMEM_offset_0_alias,@"STO_CUDA_RESERVED_SHARED STV_DEFAULT"
__nv_reservedSMEM_offset_0_alias:
	.zero		0
	.zero		64


//--------------------- .nv.constant0._Z9transposePfS_ii --------------------------
	.section	.nv.constant0._Z9transposePfS_ii,"a",@progbits
	.sectionflags	@""
	.align	4
.nv.constant0._Z9transposePfS_ii:
	.zero		920


//--------------------- SYMBOLS --------------------------

	.type		.nv.reservedSmem.offset0,@object
	.size		.nv.reservedSmem.offset0,0x4
